//
// Generated by NVIDIA NVVM Compiler
//
// Compiler Build ID: CL-36424714
// Cuda compilation tools, release 13.0, V13.0.88
// Based on NVVM 20.0.0
//

.version 9.0
.target sm_100
.address_size 64

	// .globl	_Z5matchPcS_PiPj

.visible .entry _Z5matchPcS_PiPj(
	.param .u64 .ptr .align 1 _Z5matchPcS_PiPj_param_0,
	.param .u64 .ptr .align 1 _Z5matchPcS_PiPj_param_1,
	.param .u64 .ptr .align 1 _Z5matchPcS_PiPj_param_2,
	.param .u64 .ptr .align 1 _Z5matchPcS_PiPj_param_3
)
{
	.reg .pred 	%p<9>;
	.reg .b16 	%rs<5>;
	.reg .b32 	%r<34>;
	.reg .b64 	%rd<20>;
	.reg .b64 	%fd<9>;

	ld.param.u64 	%rd7, [_Z5matchPcS_PiPj_param_0];
	ld.param.u64 	%rd8, [_Z5matchPcS_PiPj_param_1];
	ld.param.u64 	%rd10, [_Z5matchPcS_PiPj_param_2];
	ld.param.u64 	%rd9, [_Z5matchPcS_PiPj_param_3];
	cvta.to.global.u64 	%rd1, %rd10;
	mov.u32 	%r12, %ctaid.x;
	mov.u32 	%r13, %ntid.x;
	mov.u32 	%r14, %tid.x;
	mad.lo.s32 	%r15, %r12, %r13, %r14;
	cvt.rn.f64.s32 	%fd1, %r15;
	mul.f64 	%fd2, %fd1, 0d41CDCD6500000000;
	div.rn.f64 	%fd3, %fd2, 0d40F3880000000000;
	cvt.rzi.s32.f64 	%r33, %fd3;
	add.s32 	%r16, %r15, 1;
	cvt.rn.f64.s32 	%fd4, %r16;
	mul.f64 	%fd5, %fd4, 0d41CDCD6500000000;
	div.rn.f64 	%fd6, %fd5, 0d40F3880000000000;
	add.f64 	%fd7, %fd6, 0d4010000000000000;
	add.f64 	%fd8, %fd7, 0dBFF0000000000000;
	cvt.rzi.s32.f64 	%r2, %fd8;
	setp.ge.s32 	%p1, %r33, %r2;
	@%p1 bra 	$L__BB0_10;
	cvta.to.global.u64 	%rd2, %rd7;
	cvta.to.global.u64 	%rd3, %rd8;
	cvta.to.global.u64 	%rd4, %rd9;
	mov.b32 	%r32, 0;
$L__BB0_2:
	cvt.s64.s32 	%rd11, %r33;
	add.s64 	%rd5, %rd2, %rd11;
	ld.global.u8 	%rs1, [%rd5];
	cvt.s64.s32 	%rd12, %r32;
	add.s64 	%rd6, %rd3, %rd12;
	ld.global.u8 	%rs2, [%rd6];
	setp.eq.s16 	%p2, %rs1, %rs2;
	selp.u32 	%r18, 1, 0, %p2;
	add.s32 	%r32, %r32, %r18;
	add.s32 	%r33, %r33, %r18;
	setp.ne.s32 	%p3, %r32, 4;
	@%p3 bra 	$L__BB0_4;
	add.s32 	%r20, %r33, -4;
	and.b32  	%r21, %r20, 31;
	mov.b32 	%r22, 1;
	shl.b32 	%r23, %r22, %r21;
	shr.s32 	%r24, %r20, 31;
	shr.u32 	%r25, %r24, 27;
	add.s32 	%r26, %r20, %r25;
	shr.s32 	%r27, %r26, 5;
	mul.wide.s32 	%rd18, %r27, 4;
	add.s64 	%rd19, %rd4, %rd18;
	ld.global.u32 	%r28, [%rd19];
	or.b32  	%r29, %r28, %r23;
	st.global.u32 	[%rd19], %r29;
	ld.global.u32 	%r32, [%rd1+12];
	bra.uni 	$L__BB0_9;
$L__BB0_4:
	setp.ge.s32 	%p4, %r33, %r2;
	@%p4 bra 	$L__BB0_9;
	setp.eq.s16 	%p5, %rs1, %rs2;
	selp.u64 	%rd13, 1, 0, %p5;
	add.s64 	%rd14, %rd5, %rd13;
	ld.global.u8 	%rs3, [%rd14];
	add.s64 	%rd15, %rd6, %rd13;
	ld.global.u8 	%rs4, [%rd15];
	setp.eq.s16 	%p6, %rs3, %rs4;
	@%p6 bra 	$L__BB0_9;
	setp.eq.s32 	%p7, %r32, 0;
	@%p7 bra 	$L__BB0_8;
	mul.wide.s32 	%rd16, %r32, 4;
	add.s64 	%rd17, %rd1, %rd16;
	ld.global.u32 	%r32, [%rd17+-4];
	bra.uni 	$L__BB0_9;
$L__BB0_8:
	add.s32 	%r33, %r33, 1;
	mov.b32 	%r32, 0;
$L__BB0_9:
	setp.lt.s32 	%p8, %r33, %r2;
	@%p8 bra 	$L__BB0_2;
$L__BB0_10:
	ret;

}


// ===== COMPILED SASS (sm_100) =====

	.target	sm_100

	.elftype	@"ET_EXEC"


//--------------------- .note.nv.tkinfo           --------------------------
	.section	.note.nv.tkinfo,"",@"SHT_NOTE"
	.sectionflags	@"SHF_NOTE_NV_TKINFO"
	.tkinfo
        /*0018*/ 	.word	0x00000002
        /*0030*/ 	.string	""
        /*0030*/ 	.string	"ptxas"
        /*0030*/ 	.string	"Cuda compilation tools, release 13.0, V13.0.88"
        /*0030*/ 	.string	"Build cuda_13.0.r13.0/compiler.36424714_0"
        /*0030*/ 	.string	"-arch sm_100 -m 64 "



//--------------------- .note.nv.cuinfo           --------------------------
	.section	.note.nv.cuinfo,"",@"SHT_NOTE"
	.sectionflags	@"SHF_NOTE_NV_CUINFO"
        /*0018*/ 	.short	0x0002
        /*001a*/ 	.short	0x0064
        /*001c*/ 	.short	0x0082
	.zero		2


//--------------------- .nv.info                  --------------------------
	.section	.nv.info,"",@"SHT_CUDA_INFO"
	.align	4


	//----- nvinfo : EIATTR_REGCOUNT
	.align		4
        /*0000*/ 	.byte	0x04, 0x2f
        /*0002*/ 	.short	(.L_1 - .L_0)
	.align		4
.L_0:
        /*0004*/ 	.word	index@(_Z5matchPcS_PiPj)
        /*0008*/ 	.word	0x00000019


	//----- nvinfo : EIATTR_FRAME_SIZE
	.align		4
.L_1:
        /*000c*/ 	.byte	0x04, 0x11
        /*000e*/ 	.short	(.L_3 - .L_2)
	.align		4
.L_2:
        /*0010*/ 	.word	index@($__internal_0_$__cuda_sm20_div_rn_f64_full)
        /*0014*/ 	.word	0x00000000


	//----- nvinfo : EIATTR_FRAME_SIZE
	.align		4
.L_3:
        /*0018*/ 	.byte	0x04, 0x11
        /*001a*/ 	.short	(.L_5 - .L_4)
	.align		4
.L_4:
        /*001c*/ 	.word	index@(_Z5matchPcS_PiPj)
        /*0020*/ 	.word	0x00000000


	//----- nvinfo : EIATTR_MIN_STACK_SIZE
	.align		4
.L_5:
        /*0024*/ 	.byte	0x04, 0x12
        /*0026*/ 	.short	(.L_7 - .L_6)
	.align		4
.L_6:
        /*0028*/ 	.word	index@(_Z5matchPcS_PiPj)
        /*002c*/ 	.word	0x00000000
.L_7:


//--------------------- .nv.compat                --------------------------
	.section	.nv.compat,"",@"SHT_CUDA_COMPAT_INFO"
	.align	4
        /*0000*/ 	.byte	0x02, 0x09, 0x00, 0x00, 0x02, 0x02, 0x01, 0x00, 0x02, 0x05, 0x05, 0x00, 0x03, 0x07, 0x01, 0x01
        /*0010*/ 	.byte	0x02, 0x03, 0x00, 0x00, 0x02, 0x06, 0x01, 0x00, 0x04, 0x0b, 0x08, 0x00, 0x01, 0x00, 0x00, 0x00
        /*0020*/ 	.byte	0x00, 0x00, 0x00, 0x00


//--------------------- .nv.info._Z5matchPcS_PiPj --------------------------
	.section	.nv.info._Z5matchPcS_PiPj,"",@"SHT_CUDA_INFO"
	.sectionflags	@""
	.align	4


	//----- nvinfo : EIATTR_CUDA_API_VERSION
	.align		4
        /*0000*/ 	.byte	0x04, 0x37
        /*0002*/ 	.short	(.L_9 - .L_8)
.L_8:
        /*0004*/ 	.word	0x00000082


	//----- nvinfo : EIATTR_KPARAM_INFO
	.align		4
.L_9:
        /*0008*/ 	.byte	0x04, 0x17
        /*000a*/ 	.short	(.L_11 - .L_10)
.L_10:
        /*000c*/ 	.word	0x00000000
        /*0010*/ 	.short	0x0003
        /*0012*/ 	.short	0x0018
        /*0014*/ 	.byte	0x00, 0xf5, 0x21, 0x00


	//----- nvinfo : EIATTR_KPARAM_INFO
	.align		4
.L_11:
        /*0018*/ 	.byte	0x04, 0x17
        /*001a*/ 	.short	(.L_13 - .L_12)
.L_12:
        /*001c*/ 	.word	0x00000000
        /*0020*/ 	.short	0x0002
        /*0022*/ 	.short	0x0010
        /*0024*/ 	.byte	0x00, 0xf5, 0x21, 0x00


	//----- nvinfo : EIATTR_KPARAM_INFO
	.align		4
.L_13:
        /*0028*/ 	.byte	0x04, 0x17
        /*002a*/ 	.short	(.L_15 - .L_14)
.L_14:
        /*002c*/ 	.word	0x00000000
        /*0030*/ 	.short	0x0001
        /*0032*/ 	.short	0x0008
        /*0034*/ 	.byte	0x00, 0xf5, 0x21, 0x00


	//----- nvinfo : EIATTR_KPARAM_INFO
	.align		4
.L_15:
        /*0038*/ 	.byte	0x04, 0x17
        /*003a*/ 	.short	(.L_17 - .L_16)
.L_16:
        /*003c*/ 	.word	0x00000000
        /*0040*/ 	.short	0x0000
        /*0042*/ 	.short	0x0000
        /*0044*/ 	.byte	0x00, 0xf5, 0x21, 0x00


	//----- nvinfo : EIATTR_SPARSE_MMA_MASK
	.align		4
.L_17:
        /*0048*/ 	.byte	0x03, 0x50
        /*004a*/ 	.short	0x0000


	//----- nvinfo : EIATTR_MAXREG_COUNT
	.align		4
        /*004c*/ 	.byte	0x03, 0x1b
        /*004e*/ 	.short	0x00ff


	//----- nvinfo : EIATTR_MERCURY_ISA_VERSION
	.align		4
        /*0050*/ 	.byte	0x03, 0x5f
        /*0052*/ 	.short	0x0101


	//----- nvinfo : EIATTR_VRC_CTA_INIT_COUNT
	.align		4
        /*0054*/ 	.byte	0x02, 0x4a
	.zero		1
	.zero		1


	//----- nvinfo : EIATTR_EXIT_INSTR_OFFSETS
	.align		4
        /*0058*/ 	.byte	0x04, 0x1c
        /*005a*/ 	.short	(.L_19 - .L_18)


	//   ....[0]....
.L_18:
        /*005c*/ 	.word	0x000003d0


	//   ....[1]....
        /*0060*/ 	.word	0x00000710


	//----- nvinfo : EIATTR_CRS_STACK_SIZE
	.align		4
.L_19:
        /*0064*/ 	.byte	0x04, 0x1e
        /*0066*/ 	.short	(.L_21 - .L_20)
.L_20:
        /*0068*/ 	.word	0x00000000


	//----- nvinfo : EIATTR_CBANK_PARAM_SIZE
	.align		4
.L_21:
        /*006c*/ 	.byte	0x03, 0x19
        /*006e*/ 	.short	0x0020


	//----- nvinfo : EIATTR_PARAM_CBANK
	.align		4
        /*0070*/ 	.byte	0x04, 0x0a
        /*0072*/ 	.short	(.L_23 - .L_22)
	.align		4
.L_22:
        /*0074*/ 	.word	index@(.nv.constant0._Z5matchPcS_PiPj)
        /*0078*/ 	.short	0x0380
        /*007a*/ 	.short	0x0020


	//----- nvinfo : EIATTR_SW_WAR
	.align		4
.L_23:
        /*007c*/ 	.byte	0x04, 0x36
        /*007e*/ 	.short	(.L_25 - .L_24)
.L_24:
        /*0080*/ 	.word	0x00000008
.L_25:


//--------------------- .nv.callgraph             --------------------------
	.section	.nv.callgraph,"",@"SHT_CUDA_CALLGRAPH"
	.align	4
	.sectionentsize	8
	.align		4
        /*0000*/ 	.word	0x00000000
	.align		4
        /*0004*/ 	.word	0xffffffff
	.align		4
        /*0008*/ 	.word	0x00000000
	.align		4
        /*000c*/ 	.word	0xfffffffe
	.align		4
        /*0010*/ 	.word	0x00000000
	.align		4
        /*0014*/ 	.word	0xfffffffd
	.align		4
        /*0018*/ 	.word	0x00000000
	.align		4
        /*001c*/ 	.word	0xfffffffc


//--------------------- .text._Z5matchPcS_PiPj    --------------------------
	.section	.text._Z5matchPcS_PiPj,"ax",@progbits
	.align	128
        .global         _Z5matchPcS_PiPj
        .type           _Z5matchPcS_PiPj,@function
        .size           _Z5matchPcS_PiPj,(.L_x_15 - _Z5matchPcS_PiPj)
        .other          _Z5matchPcS_PiPj,@"STO_CUDA_ENTRY STV_DEFAULT"
_Z5matchPcS_PiPj:
.text._Z5matchPcS_PiPj:
[----:B------:R-:W-:Y:S01]  /*0000*/  LDC R1, c[0x0][0x37c] ;  /* 0x0000df00ff017b82 */ /* 0x000fe20000000800 */
[----:B------:R-:W0:Y:S01]  /*0010*/  S2R R11, SR_TID.X ;  /* 0x00000000000b7919 */ /* 0x000e220000002100 */
[----:B------:R-:W1:Y:S06]  /*0020*/  MUFU.RCP64H R5, 80000 ;  /* 0x40f3880000057908 */ /* 0x000e6c0000001800 */
[----:B------:R-:W0:Y:S01]  /*0030*/  S2UR UR4, SR_CTAID.X ;  /* 0x00000000000479c3 */ /* 0x000e220000002500 */
[----:B------:R-:W-:Y:S01]  /*0040*/  IMAD.MOV.U32 R8, RZ, RZ, 0x0 ;  /* 0x00000000ff087424 */ /* 0x000fe200078e00ff */
[----:B------:R-:W-:Y:S01]  /*0050*/  BSSY.RECONVERGENT B0, `(.L_x_0) ;  /* 0x0000019000007945 */ /* 0x000fe20003800200 */
[----:B------:R-:W-:-:S02]  /*0060*/  IMAD.MOV.U32 R9, RZ, RZ, 0x40f38800 ;  /* 0x40f38800ff097424 */ /* 0x000fc400078e00ff */
[----:B------:R-:W-:-:S03]  /*0070*/  IMAD.MOV.U32 R4, RZ, RZ, 0x1 ;  /* 0x00000001ff047424 */ /* 0x000fc600078e00ff */
[----:B------:R-:W0:Y:S03]  /*0080*/  LDC R0, c[0x0][0x360] ;  /* 0x0000d800ff007b82 */ /* 0x000e260000000800 */
[----:B-1----:R-:W-:-:S08]  /*0090*/  DFMA R2, R4, -R8, 1 ;  /* 0x3ff000000402742b */ /* 0x002fd00000000808 */
[----:B------:R-:W-:Y:S01]  /*00a0*/  DFMA R6, R2, R2, R2 ;  /* 0x000000020206722b */ /* 0x000fe20000000002 */
[----:B0-----:R-:W-:-:S07]  /*00b0*/  IMAD R0, R0, UR4, R11 ;  /* 0x0000000400007c24 */ /* 0x001fce000f8e020b */
[----:B------:R-:W-:Y:S01]  /*00c0*/  DFMA R6, R4, R6, R4 ;  /* 0x000000060406722b */ /* 0x000fe20000000004 */
[----:B------:R-:W-:Y:S01]  /*00d0*/  UMOV UR4, URZ ;  /* 0x000000ff00047c82 */ /* 0x000fe20008000000 */
[----:B------:R-:W0:Y:S06]  /*00e0*/  I2F.F64 R2, R0 ;  /* 0x0000000000027312 */ /* 0x000e2c0000201c00 */
[----:B------:R-:W-:-:S08]  /*00f0*/  DFMA R8, R6, -R8, 1 ;  /* 0x3ff000000608742b */ /* 0x000fd00000000808 */
[----:B------:R-:W-:Y:S02]  /*0100*/  DFMA R8, R6, R8, R6 ;  /* 0x000000080608722b */ /* 0x000fe40000000006 */
[----:B0-----:R-:W-:-:S08]  /*0110*/  DMUL R4, R2, 1.00000000000000000000e+09 ;  /* 0x41cdcd6502047828 */ /* 0x001fd00000000000 */
[----:B------:R-:W-:Y:S02]  /*0120*/  DMUL R2, R4, R8 ;  /* 0x0000000804027228 */ /* 0x000fe40000000000 */
[----:B------:R-:W-:-:S06]  /*0130*/  FSETP.GEU.AND P1, PT, |R5|, 6.5827683646048100446e-37, PT ;  /* 0x036000000500780b */ /* 0x000fcc0003f2e200 */
[----:B------:R-:W-:-:S08]  /*0140*/  DFMA R6, R2, -80000, R4 ;  /* 0xc0f388000206782b */ /* 0x000fd00000000004 */
[----:B------:R-:W-:Y:S01]  /*0150*/  DFMA R2, R8, R6, R2 ;  /* 0x000000060802722b */ /* 0x000fe20000000002 */
[----:B------:R-:W-:-:S09]  /*0160*/  IMAD.MOV.U32 R7, RZ, RZ, 0x40f38800 ;  /* 0x40f38800ff077424 */ /* 0x000fd200078e00ff */
[----:B------:R-:W-:-:S05]  /*0170*/  FFMA R6, RZ, 7.6103515625, R3 ;  /* 0x40f38800ff067823 */ /* 0x000fca0000000003 */
[----:B------:R-:W-:-:S13]  /*0180*/  FSETP.GT.AND P0, PT, |R6|, 1.469367938527859385e-39, PT ;  /* 0x001000000600780b */ /* 0x000fda0003f04200 */
[----:B------:R-:W-:Y:S05]  /*0190*/  @P0 BRA P1, `(.L_x_1) ;  /* 0x0000000000100947 */ /* 0x000fea0000800000 */
[----:B------:R-:W-:Y:S01]  /*01a0*/  IMAD.MOV.U32 R8, RZ, RZ, R4 ;  /* 0x000000ffff087224 */ /* 0x000fe200078e0004 */
[----:B------:R-:W-:Y:S01]  /*01b0*/  MOV R10, 0x1e0 ;  /* 0x000001e0000a7802 */ /* 0x000fe20000000f00 */
[----:B------:R-:W-:-:S07]  /*01c0*/  IMAD.MOV.U32 R9, RZ, RZ, R5 ;  /* 0x000000ffff097224 */ /* 0x000fce00078e0005 */
[----:B------:R-:W-:Y:S05]  /*01d0*/  CALL.REL.NOINC `($__internal_0_$__cuda_sm20_div_rn_f64_full) ;  /* 0x0000000400507944 */ /* 0x000fea0003c00000 */
.L_x_1:
[----:B------:R-:W-:Y:S05]  /*01e0*/  BSYNC.RECONVERGENT B0 ;  /* 0x0000000000007941 */ /* 0x000fea0003800200 */
.L_x_0:
[----:B------:R-:W0:Y:S01]  /*01f0*/  MUFU.RCP64H R9, 80000 ;  /* 0x40f3880000097908 */ /* 0x000e220000001800 */
[----:B------:R-:W-:Y:S01]  /*0200*/  IMAD.MOV.U32 R10, RZ, RZ, 0x0 ;  /* 0x00000000ff0a7424 */ /* 0x000fe200078e00ff */
[----:B------:R-:W-:Y:S01]  /*0210*/  BSSY.RECONVERGENT B0, `(.L_x_2) ;  /* 0x0000017000007945 */ /* 0x000fe20003800200 */
[----:B------:R-:W-:Y:S02]  /*0220*/  IMAD.MOV.U32 R11, RZ, RZ, 0x40f38800 ;  /* 0x40f38800ff0b7424 */ /* 0x000fe400078e00ff */
[----:B------:R-:W-:Y:S02]  /*0230*/  IMAD.MOV.U32 R8, RZ, RZ, 0x1 ;  /* 0x00000001ff087424 */ /* 0x000fe400078e00ff */
[----:B------:R-:W-:Y:S02]  /*0240*/  VIADD R6, R0, 0x1 ;  /* 0x0000000100067836 */ /* 0x000fe40000000000 */
[----:B------:R-:W-:Y:S02]  /*0250*/  F2I.F64.TRUNC R0, R2 ;  /* 0x0000000200007311 */ /* 0x000fe4000030d100 */
[----:B0-----:R-:W-:-:S08]  /*0260*/  DFMA R4, R8, -R10, 1 ;  /* 0x3ff000000804742b */ /* 0x001fd0000000080a */
[----:B------:R-:W-:Y:S02]  /*0270*/  DFMA R12, R4, R4, R4 ;  /* 0x00000004040c722b */ /* 0x000fe40000000004 */
[----:B------:R-:W0:Y:S06]  /*0280*/  I2F.F64 R4, R6 ;  /* 0x0000000600047312 */ /* 0x000e2c0000201c00 */
[----:B------:R-:W-:-:S08]  /*0290*/  DFMA R12, R8, R12, R8 ;  /* 0x0000000c080c722b */ /* 0x000fd00000000008 */
[----:B------:R-:W-:Y:S02]  /*02a0*/  DFMA R10, R12, -R10, 1 ;  /* 0x3ff000000c0a742b */ /* 0x000fe4000000080a */
[----:B0-----:R-:W-:-:S06]  /*02b0*/  DMUL R8, R4, 1.00000000000000000000e+09 ;  /* 0x41cdcd6504087828 */ /* 0x001fcc0000000000 */
[----:B------:R-:W-:-:S04]  /*02c0*/  DFMA R12, R12, R10, R12 ;  /* 0x0000000a0c0c722b */ /* 0x000fc8000000000c */
[----:B------:R-:W-:-:S04]  /*02d0*/  FSETP.GEU.AND P1, PT, |R9|, 6.5827683646048100446e-37, PT ;  /* 0x036000000900780b */ /* 0x000fc80003f2e200 */
[----:B------:R-:W-:-:S08]  /*02e0*/  DMUL R4, R12, R8 ;  /* 0x000000080c047228 */ /* 0x000fd00000000000 */
[----:B------:R-:W-:-:S08]  /*02f0*/  DFMA R10, R4, -80000, R8 ;  /* 0xc0f38800040a782b */ /* 0x000fd00000000008 */
[----:B------:R-:W-:-:S10]  /*0300*/  DFMA R4, R12, R10, R4 ;  /* 0x0000000a0c04722b */ /* 0x000fd40000000004 */
[----:B------:R-:W-:-:S05]  /*0310*/  FFMA R10, RZ, 7.6103515625, R5 ;  /* 0x40f38800ff0a7823 */ /* 0x000fca0000000005 */
[----:B------:R-:W-:-:S13]  /*0320*/  FSETP.GT.AND P0, PT, |R10|, 1.469367938527859385e-39, PT ;  /* 0x001000000a00780b */ /* 0x000fda0003f04200 */
[----:B------:R-:W-:Y:S05]  /*0330*/  @P0 BRA P1, `(.L_x_3) ;  /* 0x0000000000100947 */ /* 0x000fea0000800000 */
[----:B------:R-:W-:-:S07]  /*0340*/  MOV R10, 0x360 ;  /* 0x00000360000a7802 */ /* 0x000fce0000000f00 */
[----:B------:R-:W-:Y:S05]  /*0350*/  CALL.REL.NOINC `($__internal_0_$__cuda_sm20_div_rn_f64_full) ;  /* 0x0000000000f07944 */ /* 0x000fea0003c00000 */
[----:B------:R-:W-:Y:S02]  /*0360*/  IMAD.MOV.U32 R4, RZ, RZ, R2 ;  /* 0x000000ffff047224 */ /* 0x000fe400078e0002 */
[----:B------:R-:W-:-:S07]  /*0370*/  IMAD.MOV.U32 R5, RZ, RZ, R3 ;  /* 0x000000ffff057224 */ /* 0x000fce00078e0003 */
.L_x_3:
[----:B------:R-:W-:Y:S05]  /*0380*/  BSYNC.RECONVERGENT B0 ;  /* 0x0000000000007941 */ /* 0x000fea0003800200 */
.L_x_2:
[----:B------:R-:W-:-:S08]  /*0390*/  DADD R4, R4, 4 ;  /* 0x4010000004047429 */ /* 0x000fd00000000000 */
[----:B------:R-:W-:-:S06]  /*03a0*/  DADD R4, R4, -1 ;  /* 0xbff0000004047429 */ /* 0x000fcc0000000000 */
[----:B------:R-:W0:Y:S02]  /*03b0*/  F2I.F64.TRUNC R7, R4 ;  /* 0x0000000400077311 */ /* 0x000e24000030d100 */
[----:B0-----:R-:W-:-:S13]  /*03c0*/  ISETP.GE.AND P0, PT, R0, R7, PT ;  /* 0x000000070000720c */ /* 0x001fda0003f06270 */
[----:B------:R-:W-:Y:S05]  /*03d0*/  @P0 EXIT ;  /* 0x000000000000094d */ /* 0x000fea0003800000 */
[----:B------:R-:W0:Y:S01]  /*03e0*/  LDC.64 R2, c[0x0][0x398] ;  /* 0x0000e600ff027b82 */ /* 0x000e220000000a00 */
[----:B------:R-:W-:Y:S01]  /*03f0*/  IMAD.MOV.U32 R13, RZ, RZ, RZ ;  /* 0x000000ffff0d7224 */ /* 0x000fe200078e00ff */
[----:B------:R-:W1:Y:S01]  /*0400*/  LDCU.64 UR4, c[0x0][0x358] ;  /* 0x00006b00ff0477ac */ /* 0x000e620008000a00 */
[----:B------:R-:W2:Y:S05]  /*0410*/  LDCU.128 UR8, c[0x0][0x380] ;  /* 0x00007000ff0877ac */ /* 0x000eaa0008000c00 */
[----:B------:R-:W3:Y:S02]  /*0420*/  LDC.64 R4, c[0x0][0x390] ;  /* 0x0000e400ff047b82 */ /* 0x000ee40000000a00 */
.L_x_8:
[C---:B-12---:R-:W-:Y:S02]  /*0430*/  IADD3 R8, P0, PT, R0.reuse, UR8, RZ ;  /* 0x0000000800087c10 */ /* 0x046fe4000ff1e0ff */
[C---:B-----5:R-:W-:Y:S02]  /*0440*/  IADD3 R10, P1, PT, R13.reuse, UR10, RZ ;  /* 0x0000000a0d0a7c10 */ /* 0x060fe4000ff3e0ff */
[----:B------:R-:W-:Y:S02]  /*0450*/  LEA.HI.X.SX32 R9, R0, UR9, 0x1, P0 ;  /* 0x0000000900097c11 */ /* 0x000fe400080f0eff */
[----:B------:R-:W-:-:S03]  /*0460*/  LEA.HI.X.SX32 R11, R13, UR11, 0x1, P1 ;  /* 0x0000000b0d0b7c11 */ /* 0x000fc600088f0eff */
[----:B-1----:R-:W2:Y:S04]  /*0470*/  LDG.E.U8 R6, desc[UR4][R8.64] ;  /* 0x0000000408067981 */ /* 0x002ea8000c1e1100 */
[----:B------:R-:W2:Y:S01]  /*0480*/  LDG.E.U8 R15, desc[UR4][R10.64] ;  /* 0x000000040a0f7981 */ /* 0x000ea2000c1e1100 */
[----:B------:R-:W-:Y:S01]  /*0490*/  BSSY.RECONVERGENT B0, `(.L_x_4) ;  /* 0x0000025000007945 */ /* 0x000fe20003800200 */
[----:B--2---:R-:W-:-:S04]  /*04a0*/  ISETP.NE.AND P0, PT, R6, R15, PT ;  /* 0x0000000f0600720c */ /* 0x004fc80003f05270 */
[----:B------:R-:W-:-:S05]  /*04b0*/  SEL R15, RZ, 0x1, P0 ;  /* 0x00000001ff0f7807 */ /* 0x000fca0000000000 */
[C---:B------:R-:W-:Y:S02]  /*04c0*/  IMAD.IADD R13, R15.reuse, 0x1, R13 ;  /* 0x000000010f0d7824 */ /* 0x040fe400078e020d */
[----:B------:R-:W-:-:S03]  /*04d0*/  IMAD.IADD R0, R15, 0x1, R0 ;  /* 0x000000010f007824 */ /* 0x000fc600078e0200 */
[----:B------:R-:W-:-:S13]  /*04e0*/  ISETP.NE.AND P0, PT, R13, 0x4, PT ;  /* 0x000000040d00780c */ /* 0x000fda0003f05270 */
[----:B------:R-:W-:Y:S05]  /*04f0*/  @P0 BRA `(.L_x_5) ;  /* 0x0000000000340947 */ /* 0x000fea0003800000 */
[----:B------:R-:W-:-:S05]  /*0500*/  VIADD R6, R0, 0xfffffffc ;  /* 0xfffffffc00067836 */ /* 0x000fca0000000000 */
[----:B------:R-:W-:-:S04]  /*0510*/  SHF.R.S32.HI R9, RZ, 0x1f, R6 ;  /* 0x0000001fff097819 */ /* 0x000fc80000011406 */
[----:B------:R-:W-:-:S04]  /*0520*/  LEA.HI R9, R9, R6, RZ, 0x5 ;  /* 0x0000000609097211 */ /* 0x000fc800078f28ff */
[----:B------:R-:W-:-:S05]  /*0530*/  SHF.R.S32.HI R9, RZ, 0x5, R9 ;  /* 0x00000005ff097819 */ /* 0x000fca0000011409 */
[----:B0-----:R-:W-:-:S05]  /*0540*/  IMAD.WIDE R8, R9, 0x4, R2 ;  /* 0x0000000409087825 */ /* 0x001fca00078e0202 */
[----:B------:R-:W2:Y:S01]  /*0550*/  LDG.E R13, desc[UR4][R8.64] ;  /* 0x00000004080d7981 */ /* 0x000ea2000c1e1900 */
[----:B------:R-:W0:Y:S01]  /*0560*/  LDC.64 R10, c[0x0][0x390] ;  /* 0x0000e400ff0a7b82 */ /* 0x000e220000000a00 */
[----:B------:R-:W-:-:S05]  /*0570*/  IMAD.MOV.U32 R15, RZ, RZ, 0x1 ;  /* 0x00000001ff0f7424 */ /* 0x000fca00078e00ff */
[----:B------:R-:W-:-:S04]  /*0580*/  SHF.L.W.U32 R6, R15, R6, RZ ;  /* 0x000000060f067219 */ /* 0x000fc80000000eff */
[----:B--2---:R-:W-:-:S05]  /*0590*/  LOP3.LUT R15, R13, R6, RZ, 0xfc, !PT ;  /* 0x000000060d0f7212 */ /* 0x004fca00078efcff */
[----:B------:R1:W-:Y:S04]  /*05a0*/  STG.E desc[UR4][R8.64], R15 ;  /* 0x0000000f08007986 */ /* 0x0003e8000c101904 */
[----:B0-----:R1:W5:Y:S01]  /*05b0*/  LDG.E R13, desc[UR4][R10.64+0xc] ;  /* 0x00000c040a0d7981 */ /* 0x001362000c1e1900 */
[----:B------:R-:W-:Y:S05]  /*05c0*/  BRA `(.L_x_6) ;  /* 0x0000000000447947 */ /* 0x000fea0003800000 */
.L_x_5:
[----:B------:R-:W-:-:S13]  /*05d0*/  ISETP.GE.AND P0, PT, R0, R7, PT ;  /* 0x000000070000720c */ /* 0x000fda0003f06270 */
[----:B------:R-:W-:Y:S05]  /*05e0*/  @P0 BRA `(.L_x_6) ;  /* 0x00000000003c0947 */ /* 0x000fea0003800000 */
[C---:B------:R-:W-:Y:S02]  /*05f0*/  IADD3 R10, P1, PT, R15.reuse, R10, RZ ;  /* 0x0000000a0f0a7210 */ /* 0x040fe40007f3e0ff */
[----:B------:R-:W-:-:S03]  /*0600*/  IADD3 R8, P0, PT, R15, R8, RZ ;  /* 0x000000080f087210 */ /* 0x000fc60007f1e0ff */
[----:B------:R-:W-:Y:S02]  /*0610*/  IMAD.X R11, RZ, RZ, R11, P1 ;  /* 0x000000ffff0b7224 */ /* 0x000fe400008e060b */
[----:B------:R-:W-:-:S04]  /*0620*/  IMAD.X R9, RZ, RZ, R9, P0 ;  /* 0x000000ffff097224 */ /* 0x000fc800000e0609 */
[----:B------:R-:W2:Y:S04]  /*0630*/  LDG.E.U8 R11, desc[UR4][R10.64] ;  /* 0x000000040a0b7981 */ /* 0x000ea8000c1e1100 */
[----:B------:R-:W2:Y:S02]  /*0640*/  LDG.E.U8 R8, desc[UR4][R8.64] ;  /* 0x0000000408087981 */ /* 0x000ea4000c1e1100 */
[----:B--2---:R-:W-:-:S13]  /*0650*/  ISETP.NE.AND P0, PT, R8, R11, PT ;  /* 0x0000000b0800720c */ /* 0x004fda0003f05270 */
[----:B------:R-:W-:Y:S05]  /*0660*/  @!P0 BRA `(.L_x_6) ;  /* 0x00000000001c8947 */ /* 0x000fea0003800000 */
[----:B------:R-:W-:-:S13]  /*0670*/  ISETP.NE.AND P0, PT, R13, RZ, PT ;  /* 0x000000ff0d00720c */ /* 0x000fda0003f05270 */
[----:B------:R-:W-:Y:S05]  /*0680*/  @!P0 BRA `(.L_x_7) ;  /* 0x00000000000c8947 */ /* 0x000fea0003800000 */
[----:B---3--:R-:W-:-:S05]  /*0690*/  IMAD.WIDE R8, R13, 0x4, R4 ;  /* 0x000000040d087825 */ /* 0x008fca00078e0204 */
[----:B------:R2:W5:Y:S01]  /*06a0*/  LDG.E R13, desc[UR4][R8.64+-0x4] ;  /* 0xfffffc04080d7981 */ /* 0x000562000c1e1900 */
[----:B------:R-:W-:Y:S05]  /*06b0*/  BRA `(.L_x_6) ;  /* 0x0000000000087947 */ /* 0x000fea0003800000 */
.L_x_7:
[----:B------:R-:W-:Y:S02]  /*06c0*/  VIADD R0, R0, 0x1 ;  /* 0x0000000100007836 */ /* 0x000fe40000000000 */
[----:B------:R-:W-:-:S07]  /*06d0*/  IMAD.MOV.U32 R13, RZ, RZ, RZ ;  /* 0x000000ffff0d7224 */ /* 0x000fce00078e00ff */
.L_x_6:
[----:B------:R-:W-:Y:S05]  /*06e0*/  BSYNC.RECONVERGENT B0 ;  /* 0x0000000000007941 */ /* 0x000fea0003800200 */
.L_x_4:
[----:B------:R-:W-:-:S13]  /*06f0*/  ISETP.GE.AND P0, PT, R0, R7, PT ;  /* 0x000000070000720c */ /* 0x000fda0003f06270 */
[----:B------:R-:W-:Y:S05]  /*0700*/  @!P0 BRA `(.L_x_8) ;  /* 0xfffffffc00488947 */ /* 0x000fea000383ffff */
[----:B------:R-:W-:Y:S05]  /*0710*/  EXIT ;  /* 0x000000000000794d */ /* 0x000fea0003800000 */
        .weak           $__internal_0_$__cuda_sm20_div_rn_f64_full
        .type           $__internal_0_$__cuda_sm20_div_rn_f64_full,@function
        .size           $__internal_0_$__cuda_sm20_div_rn_f64_full,(.L_x_15 - $__internal_0_$__cuda_sm20_div_rn_f64_full)
$__internal_0_$__cuda_sm20_div_rn_f64_full:
[C---:B------:R-:W-:Y:S01]  /*0720*/  FSETP.GEU.AND P0, PT, |R7|.reuse, 1.469367938527859385e-39, PT ;  /* 0x001000000700780b */ /* 0x040fe20003f0e200 */
[----:B------:R-:W-:Y:S01]  /*0730*/  IMAD.U32 R6, RZ, RZ, UR4 ;  /* 0x00000004ff067e24 */ /* 0x000fe2000f8e00ff */
[----:B------:R-:W-:Y:S01]  /*0740*/  LOP3.LUT R2, R7, 0x800fffff, RZ, 0xc0, !PT ;  /* 0x800fffff07027812 */ /* 0x000fe200078ec0ff */
[----:B------:R-:W-:Y:S01]  /*0750*/  IMAD.U32 R4, RZ, RZ, UR4 ;  /* 0x00000004ff047e24 */ /* 0x000fe2000f8e00ff */
[C---:B------:R-:W-:Y:S01]  /*0760*/  FSETP.GEU.AND P2, PT, |R9|.reuse, 1.469367938527859385e-39, PT ;  /* 0x001000000900780b */ /* 0x040fe20003f4e200 */
[----:B------:R-:W-:Y:S01]  /*0770*/  IMAD.MOV.U32 R14, RZ, RZ, 0x1 ;  /* 0x00000001ff0e7424 */ /* 0x000fe200078e00ff */
[----:B------:R-:W-:Y:S01]  /*0780*/  LOP3.LUT R5, R2, 0x3ff00000, RZ, 0xfc, !PT ;  /* 0x3ff0000002057812 */ /* 0x000fe200078efcff */
[----:B------:R-:W-:Y:S01]  /*0790*/  BSSY.RECONVERGENT B1, `(.L_x_9) ;  /* 0x0000052000017945 */ /* 0x000fe20003800200 */
[----:B------:R-:W-:Y:S02]  /*07a0*/  LOP3.LUT R11, R9, 0x7ff00000, RZ, 0xc0, !PT ;  /* 0x7ff00000090b7812 */ /* 0x000fe400078ec0ff */
[----:B------:R-:W-:-:S03]  /*07b0*/  LOP3.LUT R18, R7, 0x7ff00000, RZ, 0xc0, !PT ;  /* 0x7ff0000007127812 */ /* 0x000fc600078ec0ff */
[----:B------:R-:W-:Y:S01]  /*07c0*/  @!P0 DMUL R4, R6, 8.98846567431157953865e+307 ;  /* 0x7fe0000006048828 */ /* 0x000fe20000000000 */
[----:B------:R-:W-:-:S03]  /*07d0*/  ISETP.GE.U32.AND P1, PT, R11, R18, PT ;  /* 0x000000120b00720c */ /* 0x000fc60003f26070 */
[----:B------:R-:W-:Y:S01]  /*07e0*/  @!P2 LOP3.LUT R12, R7, 0x7ff00000, RZ, 0xc0, !PT ;  /* 0x7ff00000070ca812 */ /* 0x000fe200078ec0ff */
[----:B------:R-:W-:Y:S01]  /*07f0*/  @!P2 IMAD.MOV.U32 R20, RZ, RZ, RZ ;  /* 0x000000ffff14a224 */ /* 0x000fe200078e00ff */
[----:B------:R-:W0:Y:S02]  /*0800*/  MUFU.RCP64H R15, R5 ;  /* 0x00000005000f7308 */ /* 0x000e240000001800 */
[----:B------:R-:W-:Y:S01]  /*0810*/  @!P2 ISETP.GE.U32.AND P3, PT, R11, R12, PT ;  /* 0x0000000c0b00a20c */ /* 0x000fe20003f66070 */
[----:B------:R-:W-:-:S05]  /*0820*/  IMAD.MOV.U32 R12, RZ, RZ, 0x1ca00000 ;  /* 0x1ca00000ff0c7424 */ /* 0x000fca00078e00ff */
[----:B------:R-:W-:-:S04]  /*0830*/  @!P2 SEL R13, R12, 0x63400000, !P3 ;  /* 0x634000000c0da807 */ /* 0x000fc80005800000 */
[----:B------:R-:W-:-:S04]  /*0840*/  @!P2 LOP3.LUT R13, R13, 0x80000000, R9, 0xf8, !PT ;  /* 0x800000000d0da812 */ /* 0x000fc800078ef809 */
[----:B------:R-:W-:Y:S01]  /*0850*/  @!P2 LOP3.LUT R21, R13, 0x100000, RZ, 0xfc, !PT ;  /* 0x001000000d15a812 */ /* 0x000fe200078efcff */
[----:B0-----:R-:W-:-:S08]  /*0860*/  DFMA R2, R14, -R4, 1 ;  /* 0x3ff000000e02742b */ /* 0x001fd00000000804 */
[----:B------:R-:W-:-:S08]  /*0870*/  DFMA R2, R2, R2, R2 ;  /* 0x000000020202722b */ /* 0x000fd00000000002 */
[----:B------:R-:W-:Y:S01]  /*0880*/  DFMA R14, R14, R2, R14 ;  /* 0x000000020e0e722b */ /* 0x000fe2000000000e */
[----:B------:R-:W-:Y:S01]  /*0890*/  SEL R3, R12, 0x63400000, !P1 ;  /* 0x634000000c037807 */ /* 0x000fe20004800000 */
[----:B------:R-:W-:-:S03]  /*08a0*/  IMAD.MOV.U32 R2, RZ, RZ, R8 ;  /* 0x000000ffff027224 */ /* 0x000fc600078e0008 */
[----:B------:R-:W-:-:S03]  /*08b0*/  LOP3.LUT R3, R3, 0x800fffff, R9, 0xf8, !PT ;  /* 0x800fffff03037812 */ /* 0x000fc600078ef809 */
[----:B------:R-:W-:-:S03]  /*08c0*/  DFMA R16, R14, -R4, 1 ;  /* 0x3ff000000e10742b */ /* 0x000fc60000000804 */
[----:B------:R-:W-:Y:S01]  /*08d0*/  @!P2 DFMA R2, R2, 2, -R20 ;  /* 0x400000000202a82b */ /* 0x000fe20000000814 */
[----:B------:R-:W-:-:S04]  /*08e0*/  IMAD.MOV.U32 R21, RZ, RZ, R11 ;  /* 0x000000ffff157224 */ /* 0x000fc800078e000b */
[----:B------:R-:W-:Y:S01]  /*08f0*/  DFMA R14, R14, R16, R14 ;  /* 0x000000100e0e722b */ /* 0x000fe2000000000e */
[----:B------:R-:W-:Y:S01]  /*0900*/  IMAD.MOV.U32 R20, RZ, RZ, R18 ;  /* 0x000000ffff147224 */ /* 0x000fe200078e0012 */
[----:B------:R-:W-:-:S03]  /*0910*/  @!P0 LOP3.LUT R20, R5, 0x7ff00000, RZ, 0xc0, !PT ;  /* 0x7ff0000005148812 */ /* 0x000fc600078ec0ff */
[----:B------:R-:W-:Y:S02]  /*0920*/  @!P2 LOP3.LUT R21, R3, 0x7ff00000, RZ, 0xc0, !PT ;  /* 0x7ff000000315a812 */ /* 0x000fe400078ec0ff */
[----:B------:R-:W-:Y:S01]  /*0930*/  VIADD R22, R20, 0xffffffff ;  /* 0xffffffff14167836 */ /* 0x000fe20000000000 */
[----:B------:R-:W-:Y:S02]  /*0940*/  DMUL R16, R14, R2 ;  /* 0x000000020e107228 */ /* 0x000fe40000000000 */
[----:B------:R-:W-:-:S05]  /*0950*/  VIADD R13, R21, 0xffffffff ;  /* 0xffffffff150d7836 */ /* 0x000fca0000000000 */
[----:B------:R-:W-:Y:S01]  /*0960*/  ISETP.GT.U32.AND P0, PT, R13, 0x7feffffe, PT ;  /* 0x7feffffe0d00780c */ /* 0x000fe20003f04070 */
[----:B------:R-:W-:-:S03]  /*0970*/  DFMA R18, R16, -R4, R2 ;  /* 0x800000041012722b */ /* 0x000fc60000000002 */
[----:B------:R-:W-:-:S05]  /*0980*/  ISETP.GT.U32.OR P0, PT, R22, 0x7feffffe, P0 ;  /* 0x7feffffe1600780c */ /* 0x000fca0000704470 */
[----:B------:R-:W-:-:S08]  /*0990*/  DFMA R14, R14, R18, R16 ;  /* 0x000000120e0e722b */ /* 0x000fd00000000010 */
[----:B------:R-:W-:Y:S05]  /*09a0*/  @P0 BRA `(.L_x_10) ;  /* 0x00000000006c0947 */ /* 0x000fea0003800000 */
[----:B------:R-:W-:-:S04]  /*09b0*/  LOP3.LUT R16, R7, 0x7ff00000, RZ, 0xc0, !PT ;  /* 0x7ff0000007107812 */ /* 0x000fc800078ec0ff */
[CC--:B------:R-:W-:Y:S02]  /*09c0*/  VIADDMNMX R8, R11.reuse, -R16.reuse, 0xb9600000, !PT ;  /* 0xb96000000b087446 */ /* 0x0c0fe40007800910 */
[----:B------:R-:W-:Y:S02]  /*09d0*/  ISETP.GE.U32.AND P0, PT, R11, R16, PT ;  /* 0x000000100b00720c */ /* 0x000fe40003f06070 */
[----:B------:R-:W-:Y:S02]  /*09e0*/  VIMNMX R8, PT, PT, R8, 0x46a00000, PT ;  /* 0x46a0000008087848 */ /* 0x000fe40003fe0100 */
[----:B------:R-:W-:-:S05]  /*09f0*/  SEL R11, R12, 0x63400000, !P0 ;  /* 0x634000000c0b7807 */ /* 0x000fca0004000000 */
[----:B------:R-:W-:Y:S02]  /*0a00*/  IMAD.IADD R11, R8, 0x1, -R11 ;  /* 0x00000001080b7824 */ /* 0x000fe400078e0a0b */
[----:B------:R-:W-:Y:S02]  /*0a10*/  IMAD.MOV.U32 R8, RZ, RZ, RZ ;  /* 0x000000ffff087224 */ /* 0x000fe400078e00ff */
[----:B------:R-:W-:-:S06]  /*0a20*/  VIADD R9, R11, 0x7fe00000 ;  /* 0x7fe000000b097836 */ /* 0x000fcc0000000000 */
[----:B------:R-:W-:-:S10]  /*0a30*/  DMUL R12, R14, R8 ;  /* 0x000000080e0c7228 */ /* 0x000fd40000000000 */
[----:B------:R-:W-:-:S13]  /*0a40*/  FSETP.GTU.AND P0, PT, |R13|, 1.469367938527859385e-39, PT ;  /* 0x001000000d00780b */ /* 0x000fda0003f0c200 */
[----:B------:R-:W-:Y:S05]  /*0a50*/  @P0 BRA `(.L_x_11) ;  /* 0x0000000000940947 */ /* 0x000fea0003800000 */
[----:B------:R-:W-:Y:S01]  /*0a60*/  DFMA R2, R14, -R4, R2 ;  /* 0x800000040e02722b */ /* 0x000fe20000000002 */
[----:B------:R-:W-:-:S09]  /*0a70*/  IMAD.MOV.U32 R8, RZ, RZ, RZ ;  /* 0x000000ffff087224 */ /* 0x000fd200078e00ff */
[C---:B------:R-:W-:Y:S02]  /*0a80*/  FSETP.NEU.AND P0, PT, R3.reuse, RZ, PT ;  /* 0x000000ff0300720b */ /* 0x040fe40003f0d000 */
[----:B------:R-:W-:-:S04]  /*0a90*/  LOP3.LUT R5, R3, 0x80000000, R7, 0x48, !PT ;  /* 0x8000000003057812 */ /* 0x000fc800078e4807 */
[----:B------:R-:W-:-:S07]  /*0aa0*/  LOP3.LUT R9, R5, R9, RZ, 0xfc, !PT ;  /* 0x0000000905097212 */ /* 0x000fce00078efcff */
[----:B------:R-:W-:Y:S05]  /*0ab0*/  @!P0 BRA `(.L_x_11) ;  /* 0x00000000007c8947 */ /* 0x000fea0003800000 */
[----:B------:R-:W-:Y:S01]  /*0ac0*/  IMAD.MOV R3, RZ, RZ, -R11 ;  /* 0x000000ffff037224 */ /* 0x000fe200078e0a0b */
[----:B------:R-:W-:Y:S01]  /*0ad0*/  DMUL.RP R8, R14, R8 ;  /* 0x000000080e087228 */ /* 0x000fe20000008000 */
[----:B------:R-:W-:-:S06]  /*0ae0*/  IMAD.MOV.U32 R2, RZ, RZ, RZ ;  /* 0x000000ffff027224 */ /* 0x000fcc00078e00ff */
[----:B------:R-:W-:-:S03]  /*0af0*/  DFMA R2, R12, -R2, R14 ;  /* 0x800000020c02722b */ /* 0x000fc6000000000e */
[----:B------:R-:W-:-:S03]  /*0b00*/  LOP3.LUT R5, R9, R5, RZ, 0x3c, !PT ;  /* 0x0000000509057212 */ /* 0x000fc600078e3cff */
[----:B------:R-:W-:-:S04]  /*0b10*/  IADD3 R2, PT, PT, -R11, -0x43300000, RZ ;  /* 0xbcd000000b027810 */ /* 0x000fc80007ffe1ff */
[----:B------:R-:W-:-:S04]  /*0b20*/  FSETP.NEU.AND P0, PT, |R3|, R2, PT ;  /* 0x000000020300720b */ /* 0x000fc80003f0d200 */
[----:B------:R-:W-:Y:S02]  /*0b30*/  FSEL R12, R8, R12, !P0 ;  /* 0x0000000c080c7208 */ /* 0x000fe40004000000 */
[----:B------:R-:W-:Y:S01]  /*0b40*/  FSEL R13, R5, R13, !P0 ;  /* 0x0000000d050d7208 */ /* 0x000fe20004000000 */
[----:B------:R-:W-:Y:S06]  /*0b50*/  BRA `(.L_x_11) ;  /* 0x0000000000547947 */ /* 0x000fec0003800000 */
.L_x_10:
[----:B------:R-:W-:-:S14]  /*0b60*/  DSETP.NAN.AND P0, PT, R8, R8, PT ;  /* 0x000000080800722a */ /* 0x000fdc0003f08000 */
[----:B------:R-:W-:Y:S05]  /*0b70*/  @P0 BRA `(.L_x_12) ;  /* 0x0000000000440947 */ /* 0x000fea0003800000 */
[----:B------:R-:W-:-:S14]  /*0b80*/  DSETP.NAN.AND P0, PT, R6, R6, PT ;  /* 0x000000060600722a */ /* 0x000fdc0003f08000 */
[----:B------:R-:W-:Y:S05]  /*0b90*/  @P0 BRA `(.L_x_13) ;  /* 0x0000000000300947 */ /* 0x000fea0003800000 */
[----:B------:R-:W-:Y:S01]  /*0ba0*/  ISETP.NE.AND P0, PT, R21, R20, PT ;  /* 0x000000141500720c */ /* 0x000fe20003f05270 */
[----:B------:R-:W-:Y:S02]  /*0bb0*/  IMAD.MOV.U32 R12, RZ, RZ, 0x0 ;  /* 0x00000000ff0c7424 */ /* 0x000fe400078e00ff */
[----:B------:R-:W-:-:S10]  /*0bc0*/  IMAD.MOV.U32 R13, RZ, RZ, -0x80000 ;  /* 0xfff80000ff0d7424 */ /* 0x000fd400078e00ff */
[----:B------:R-:W-:Y:S05]  /*0bd0*/  @!P0 BRA `(.L_x_11) ;  /* 0x0000000000348947 */ /* 0x000fea0003800000 */
[----:B------:R-:W-:Y:S02]  /*0be0*/  ISETP.NE.AND P0, PT, R21, 0x7ff00000, PT ;  /* 0x7ff000001500780c */ /* 0x000fe40003f05270 */
[----:B------:R-:W-:Y:S02]  /*0bf0*/  LOP3.LUT R13, R9, 0x80000000, R7, 0x48, !PT ;  /* 0x80000000090d7812 */ /* 0x000fe400078e4807 */
[----:B------:R-:W-:-:S13]  /*0c00*/  ISETP.EQ.OR P0, PT, R20, RZ, !P0 ;  /* 0x000000ff1400720c */ /* 0x000fda0004702670 */
[----:B------:R-:W-:Y:S01]  /*0c10*/  @P0 LOP3.LUT R2, R13, 0x7ff00000, RZ, 0xfc, !PT ;  /* 0x7ff000000d020812 */ /* 0x000fe200078efcff */
[----:B------:R-:W-:Y:S02]  /*0c20*/  @!P0 IMAD.MOV.U32 R12, RZ, RZ, RZ ;  /* 0x000000ffff0c8224 */ /* 0x000fe400078e00ff */
[----:B------:R-:W-:Y:S02]  /*0c30*/  @P0 IMAD.MOV.U32 R12, RZ, RZ, RZ ;  /* 0x000000ffff0c0224 */ /* 0x000fe400078e00ff */
[----:B------:R-:W-:Y:S01]  /*0c40*/  @P0 IMAD.MOV.U32 R13, RZ, RZ, R2 ;  /* 0x000000ffff0d0224 */ /* 0x000fe200078e0002 */
[----:B------:R-:W-:Y:S06]  /*0c50*/  BRA `(.L_x_11) ;  /* 0x0000000000147947 */ /* 0x000fec0003800000 */
.L_x_13:
[----:B------:R-:W-:Y:S01]  /*0c60*/  LOP3.LUT R13, R7, 0x80000, RZ, 0xfc, !PT ;  /* 0x00080000070d7812 */ /* 0x000fe200078efcff */
[----:B------:R-:W-:Y:S01]  /*0c70*/  IMAD.MOV.U32 R12, RZ, RZ, R6 ;  /* 0x000000ffff0c7224 */ /* 0x000fe200078e0006 */
[----:B------:R-:W-:Y:S06]  /*0c80*/  BRA `(.L_x_11) ;  /* 0x0000000000087947 */ /* 0x000fec0003800000 */
.L_x_12:
[----:B------:R-:W-:Y:S01]  /*0c90*/  LOP3.LUT R13, R9, 0x80000, RZ, 0xfc, !PT ;  /* 0x00080000090d7812 */ /* 0x000fe200078efcff */
[----:B------:R-:W-:-:S07]  /*0ca0*/  IMAD.MOV.U32 R12, RZ, RZ, R8 ;  /* 0x000000ffff0c7224 */ /* 0x000fce00078e0008 */
.L_x_11:
[----:B------:R-:W-:Y:S05]  /*0cb0*/  BSYNC.RECONVERGENT B1 ;  /* 0x0000000000017941 */ /* 0x000fea0003800200 */
.L_x_9:
[----:B------:R-:W-:Y:S02]  /*0cc0*/  IMAD.MOV.U32 R11, RZ, RZ, 0x0 ;  /* 0x00000000ff0b7424 */ /* 0x000fe400078e00ff */
[----:B------:R-:W-:Y:S02]  /*0cd0*/  IMAD.MOV.U32 R2, RZ, RZ, R12 ;  /* 0x000000ffff027224 */ /* 0x000fe400078e000c */
[----:B------:R-:W-:Y:S01]  /*0ce0*/  IMAD.MOV.U32 R3, RZ, RZ, R13 ;  /* 0x000000ffff037224 */ /* 0x000fe200078e000d */
[----:B------:R-:W-:Y:S06]  /*0cf0*/  RET.REL.NODEC R10 `(_Z5matchPcS_PiPj) ;  /* 0xfffffff00ac07950 */ /* 0x000fec0003c3ffff */
.L_x_14:
[----:B------:R-:W-:-:S00]  /*0d00*/  BRA `(.L_x_14) ;  /* 0xfffffffc00fc7947 */ /* 0x000fc0000383ffff */
[----:B------:R-:W-:-:S00]  /*0d10*/  NOP ;  /* 0x0000000000007918 */ /* 0x000fc00000000000 */
        /* <DEDUP_REMOVED lines=14> */
.L_x_15:


//--------------------- .nv.shared.reserved.0     --------------------------
	.section	.nv.shared.reserved.0,"aw",@nobits
	.weak		__nv_reservedSMEM_offset_0_alias
	.size		__nv_reservedSMEM_offset_0_alias, 0, 64
	.other		__nv_reservedSMEM_offset_0_alias,@"STO_CUDA_RESERVED_SHARED STV_DEFAULT"
__nv_reservedSMEM_offset_0_alias:
	.zero		0
	.zero		64


//--------------------- .nv.constant0._Z5matchPcS_PiPj --------------------------
	.section	.nv.constant0._Z5matchPcS_PiPj,"a",@progbits
	.sectionflags	@""
	.align	4
.nv.constant0._Z5matchPcS_PiPj:
	.zero		928


//--------------------- SYMBOLS --------------------------

	.type		.nv.reservedSmem.offset0,@object
	.size		.nv.reservedSmem.offset0,0x4
